	.headerflags	@"EF_CUDA_TEXMODE_UNIFIED EF_CUDA_64BIT_ADDRESS EF_CUDA_ACCELERATORS EF_CUDA_SM90 EF_CUDA_VIRTUAL_SM(EF_CUDA_SM90)"
	.elftype	@"ET_EXEC"


//--------------------- .nv.info                  --------------------------
	.section	.nv.info,"",@"SHT_CUDA_INFO"
	.align	4


	//----- nvinfo : EIATTR_REGCOUNT
	.align		4
        /*0000*/ 	.byte	0x04, 0x2f
        /*0002*/ 	.short	(.L_1 - .L_0)
	.align		4
.L_0:
        /*0004*/ 	.word	index@(triton_poi_fused_4)
        /*0008*/ 	.word	0x0000001f


	//----- nvinfo : EIATTR_MIN_STACK_SIZE
	.align		4
.L_1:
        /*000c*/ 	.byte	0x04, 0x12
        /*000e*/ 	.short	(.L_3 - .L_2)
	.align		4
.L_2:
        /*0010*/ 	.word	index@(triton_poi_fused_4)
        /*0014*/ 	.word	0x00000000


	//----- nvinfo : EIATTR_FRAME_SIZE
	.align		4
.L_3:
        /*0018*/ 	.byte	0x04, 0x11
        /*001a*/ 	.short	(.L_5 - .L_4)
	.align		4
.L_4:
        /*001c*/ 	.word	index@(triton_poi_fused_4)
        /*0020*/ 	.word	0x00000000


	//----- nvinfo : EIATTR_MIN_STACK_SIZE
	.align		4
.L_5:
        /*0024*/ 	.byte	0x04, 0x12
        /*0026*/ 	.short	(.L_7 - .L_6)
	.align		4
.L_6:
        /*0028*/ 	.word	index@(triton_poi_fused_4)
        /*002c*/ 	.word	0x00000000
.L_7:


//--------------------- .nv.info.triton_poi_fused_4 --------------------------
	.section	.nv.info.triton_poi_fused_4,"",@"SHT_CUDA_INFO"
	.sectionflags	@""
	.align	4


	//----- nvinfo : EIATTR_CUDA_API_VERSION
	.align		4
        /*0000*/ 	.byte	0x04, 0x37
        /*0002*/ 	.short	(.L_9 - .L_8)
.L_8:
        /*0004*/ 	.word	0x0000007c


	//----- nvinfo : EIATTR_KPARAM_INFO
	.align		4
.L_9:
        /*0008*/ 	.byte	0x04, 0x17
        /*000a*/ 	.short	(.L_11 - .L_10)
.L_10:
        /*000c*/ 	.word	0x00000000
        /*0010*/ 	.short	0x0003
        /*0012*/ 	.short	0x0014
        /*0014*/ 	.byte	0x00, 0xf0, 0x11, 0x00


	//----- nvinfo : EIATTR_KPARAM_INFO
	.align		4
.L_11:
        /*0018*/ 	.byte	0x04, 0x17
        /*001a*/ 	.short	(.L_13 - .L_12)
.L_12:
        /*001c*/ 	.word	0x00000000
        /*0020*/ 	.short	0x0002
        /*0022*/ 	.short	0x0010
        /*0024*/ 	.byte	0x00, 0xf0, 0x11, 0x00


	//----- nvinfo : EIATTR_KPARAM_INFO
	.align		4
.L_13:
        /*0028*/ 	.byte	0x04, 0x17
        /*002a*/ 	.short	(.L_15 - .L_14)
.L_14:
        /*002c*/ 	.word	0x00000000
        /*0030*/ 	.short	0x0001
        /*0032*/ 	.short	0x0008
        /*0034*/ 	.byte	0x00, 0xf4, 0x21, 0x00


	//----- nvinfo : EIATTR_KPARAM_INFO
	.align		4
.L_15:
        /*0038*/ 	.byte	0x04, 0x17
        /*003a*/ 	.short	(.L_17 - .L_16)
.L_16:
        /*003c*/ 	.word	0x00000000
        /*0040*/ 	.short	0x0000
        /*0042*/ 	.short	0x0000
        /*0044*/ 	.byte	0x00, 0xf4, 0x21, 0x00


	//----- nvinfo : EIATTR_SPARSE_MMA_MASK
	.align		4
.L_17:
        /*0048*/ 	.byte	0x03, 0x50
        /*004a*/ 	.short	0x0000


	//----- nvinfo : EIATTR_MAXREG_COUNT
	.align		4
        /*004c*/ 	.byte	0x03, 0x1b
        /*004e*/ 	.short	0x00ff


	//----- nvinfo : EIATTR_EXIT_INSTR_OFFSETS
	.align		4
        /*0050*/ 	.byte	0x04, 0x1c
        /*0052*/ 	.short	(.L_19 - .L_18)


	//   ....[0]....
.L_18:
        /*0054*/ 	.word	0x000005e0


	//   ....[1]....
        /*0058*/ 	.word	0x00000630


	//----- nvinfo : EIATTR_REQNTID
	.align		4
.L_19:
        /*005c*/ 	.byte	0x04, 0x10
        /*005e*/ 	.short	(.L_21 - .L_20)
.L_20:
        /*0060*/ 	.word	0x00000080
        /*0064*/ 	.word	0x00000001
        /*0068*/ 	.word	0x00000001


	//----- nvinfo : EIATTR_CBANK_PARAM_SIZE
	.align		4
.L_21:
        /*006c*/ 	.byte	0x03, 0x19
        /*006e*/ 	.short	0x0018


	//----- nvinfo : EIATTR_PARAM_CBANK
	.align		4
        /*0070*/ 	.byte	0x04, 0x0a
        /*0072*/ 	.short	(.L_23 - .L_22)
	.align		4
.L_22:
        /*0074*/ 	.word	index@(.nv.constant0.triton_poi_fused_4)
        /*0078*/ 	.short	0x0210
        /*007a*/ 	.short	0x0018


	//----- nvinfo : EIATTR_SW_WAR
	.align		4
.L_23:
        /*007c*/ 	.byte	0x04, 0x36
        /*007e*/ 	.short	(.L_25 - .L_24)
.L_24:
        /*0080*/ 	.word	0x00000008
.L_25:


//--------------------- .nv.callgraph             --------------------------
	.section	.nv.callgraph,"",@"SHT_CUDA_CALLGRAPH"
	.align	4
	.sectionentsize	8
	.align		4
        /*0000*/ 	.word	0x00000000
	.align		4
        /*0004*/ 	.word	0xffffffff
	.align		4
        /*0008*/ 	.word	0x00000000
	.align		4
        /*000c*/ 	.word	0xfffffffe
	.align		4
        /*0010*/ 	.word	0x00000000
	.align		4
        /*0014*/ 	.word	0xfffffffd
	.align		4
        /*0018*/ 	.word	0x00000000
	.align		4
        /*001c*/ 	.word	0xfffffffc


//--------------------- .text.triton_poi_fused_4  --------------------------
	.section	.text.triton_poi_fused_4,"ax",@progbits
	.sectionflags	@"SHF_BARRIERS=1"
	.align	128
        .global         triton_poi_fused_4
        .type           triton_poi_fused_4,@function
        .size           triton_poi_fused_4,(.L_x_1 - triton_poi_fused_4)
        .other          triton_poi_fused_4,@"STO_CUDA_ENTRY STV_DEFAULT"
triton_poi_fused_4:
.text.triton_poi_fused_4:
[----:B------:R-:W0:Y:S01]  /*0000*/  LDC R1, c[0x0][0x28] ;  /* 0x00000a00ff017b82 */ /* 0x000e220000000800 */
[----:B------:R-:W1:Y:S07]  /*0010*/  S2R R0, SR_CTAID.X ;  /* 0x0000000000007919 */ /* 0x000e6e0000002500 */
[----:B------:R-:W2:Y:S01]  /*0020*/  LDC.64 R14, c[0x0][0x210] ;  /* 0x00008400ff0e7b82 */ /* 0x000ea20000000a00 */
[----:B------:R-:W-:Y:S01]  /*0030*/  IMAD.MOV.U32 R19, RZ, RZ, RZ ;  /* 0x000000ffff137224 */ /* 0x000fe200078e00ff */
[----:B------:R-:W-:Y:S01]  /*0040*/  ULDC.64 UR6, c[0x0][0x208] ;  /* 0x0000820000067ab9 */ /* 0x000fe20000000a00 */
[----:B------:R-:W3:Y:S01]  /*0050*/  S2R R21, SR_TID.X ;  /* 0x0000000000157919 */ /* 0x000ee20000002100 */
[----:B------:R-:W4:Y:S01]  /*0060*/  S2R R18, SR_CTAID.Y ;  /* 0x0000000000127919 */ /* 0x000f220000002600 */
[----:B------:R-:W-:-:S02]  /*0070*/  IMAD.MOV.U32 R20, RZ, RZ, RZ ;  /* 0x000000ffff147224 */ /* 0x000fc400078e00ff */
[----:B-1----:R-:W-:Y:S01]  /*0080*/  IMAD.SHL.U32 R0, R0, 0x10, RZ ;  /* 0x0000001000007824 */ /* 0x002fe200078e00ff */
[----:B---3--:R-:W-:-:S04]  /*0090*/  SHF.R.U32.HI R17, RZ, 0x4, R21 ;  /* 0x00000004ff117819 */ /* 0x008fc80000011615 */
[----:B------:R-:W-:Y:S01]  /*00a0*/  LOP3.LUT R6, R0, 0xf, R21, 0xf8, !PT ;  /* 0x0000000f00067812 */ /* 0x000fe200078ef815 */
[----:B----4-:R-:W-:Y:S01]  /*00b0*/  IMAD.SHL.U32 R16, R18, 0x40, RZ ;  /* 0x0000004012107824 */ /* 0x010fe200078e00ff */
[----:B------:R-:W-:Y:S02]  /*00c0*/  SGXT.U32 R17, R17, 0x3 ;  /* 0x000000031111781a */ /* 0x000fe40000000000 */
[----:B------:R-:W-:Y:S02]  /*00d0*/  ISETP.GE.AND P0, PT, R6, 0x9, PT ;  /* 0x000000090600780c */ /* 0x000fe40003f06270 */
[----:B------:R-:W-:Y:S02]  /*00e0*/  LOP3.LUT R2, R16, R17, RZ, 0xfc, !PT ;  /* 0x0000001110027212 */ /* 0x000fe400078efcff */
[----:B------:R-:W-:Y:S02]  /*00f0*/  LOP3.LUT R3, R16, 0x8, R17, 0xfe, !PT ;  /* 0x0000000810037812 */ /* 0x000fe400078efe11 */
[----:B------:R-:W-:Y:S01]  /*0100*/  LOP3.LUT R4, R16, 0x10, R17, 0xfe, !PT ;  /* 0x0000001010047812 */ /* 0x000fe200078efe11 */
[--C-:B------:R-:W-:Y:S01]  /*0110*/  IMAD R27, R2, 0x9, R6.reuse ;  /* 0x00000009021b7824 */ /* 0x100fe200078e0206 */
        /* <DEDUP_REMOVED lines=9> */
[----:B------:R-:W-:-:S02]  /*01b0*/  IMAD R11, R11, 0x9, R6 ;  /* 0x000000090b0b7824 */ /* 0x000fc400078e0206 */
[--C-:B------:R-:W-:Y:S02]  /*01c0*/  IMAD R13, R13, 0x9, R6.reuse ;  /* 0x000000090d0d7824 */ /* 0x100fe400078e0206 */
[----:B------:R-:W-:Y:S02]  /*01d0*/  IMAD R23, R23, 0x9, R6 ;  /* 0x0000000917177824 */ /* 0x000fe400078e0206 */
[----:B--2---:R-:W-:-:S04]  /*01e0*/  IMAD.WIDE R26, R27, 0x4, R14 ;  /* 0x000000041b1a7825 */ /* 0x004fc800078e020e */
[--C-:B------:R-:W-:Y:S01]  /*01f0*/  IMAD.WIDE R2, R3, 0x4, R14.reuse ;  /* 0x0000000403027825 */ /* 0x100fe200078e020e */
[----:B------:R1:W2:Y:S01]  /*0200*/  @!P0 LDG.E.EL R19, desc[UR6][R26.64] ;  /* 0x000000061a138981 */ /* 0x0002a2000c2e1900 */
[----:B------:R-:W-:Y:S02]  /*0210*/  CS2R R24, SRZ ;  /* 0x0000000000187805 */ /* 0x000fe4000001ff00 */
[--C-:B------:R-:W-:Y:S01]  /*0220*/  IMAD.WIDE R4, R5, 0x4, R14.reuse ;  /* 0x0000000405047825 */ /* 0x100fe200078e020e */
[----:B------:R3:W4:Y:S03]  /*0230*/  @!P0 LDG.E.EL R20, desc[UR6][R2.64] ;  /* 0x0000000602148981 */ /* 0x000726000c2e1900 */
[----:B------:R-:W-:-:S04]  /*0240*/  IMAD.WIDE R6, R7, 0x4, R14 ;  /* 0x0000000407067825 */ /* 0x000fc800078e020e */
[----:B------:R-:W-:-:S04]  /*0250*/  IMAD.WIDE R8, R9, 0x4, R14 ;  /* 0x0000000409087825 */ /* 0x000fc800078e020e */
[----:B------:R-:W-:-:S04]  /*0260*/  IMAD.WIDE R10, R11, 0x4, R14 ;  /* 0x000000040b0a7825 */ /* 0x000fc800078e020e */
[--C-:B------:R-:W-:Y:S01]  /*0270*/  IMAD.WIDE R12, R13, 0x4, R14.reuse ;  /* 0x000000040d0c7825 */ /* 0x100fe200078e020e */
[----:B-1----:R-:W-:Y:S01]  /*0280*/  CS2R R26, SRZ ;  /* 0x00000000001a7805 */ /* 0x002fe2000001ff00 */
[----:B------:R-:W5:Y:S02]  /*0290*/  @!P0 LDG.E.EL R24, desc[UR6][R6.64] ;  /* 0x0000000606188981 */ /* 0x000f64000c2e1900 */
[----:B------:R-:W-:Y:S01]  /*02a0*/  IMAD.WIDE R14, R23, 0x4, R14 ;  /* 0x00000004170e7825 */ /* 0x000fe200078e020e */
[----:B------:R-:W-:Y:S01]  /*02b0*/  HFMA2.MMA R23, -RZ, RZ, 0, 0 ;  /* 0x00000000ff177435 */ /* 0x000fe200000001ff */
[----:B------:R-:W5:Y:S02]  /*02c0*/  @!P0 LDG.E.EL R25, desc[UR6][R10.64] ;  /* 0x000000060a198981 */ /* 0x000f64000c2e1900 */
[----:B------:R-:W-:Y:S02]  /*02d0*/  IMAD.MOV.U32 R22, RZ, RZ, RZ ;  /* 0x000000ffff167224 */ /* 0x000fe400078e00ff */
[----:B------:R-:W5:Y:S04]  /*02e0*/  @!P0 LDG.E.EL R27, desc[UR6][R12.64] ;  /* 0x000000060c1b8981 */ /* 0x000f68000c2e1900 */
[----:B------:R-:W5:Y:S04]  /*02f0*/  @!P0 LDG.E.EL R22, desc[UR6][R4.64] ;  /* 0x0000000604168981 */ /* 0x000f68000c2e1900 */
[----:B------:R1:W5:Y:S04]  /*0300*/  @!P0 LDG.E.EL R23, desc[UR6][R8.64] ;  /* 0x0000000608178981 */ /* 0x000368000c2e1900 */
[----:B------:R-:W5:Y:S01]  /*0310*/  @!P0 LDG.E.EL R26, desc[UR6][R14.64] ;  /* 0x000000060e1a8981 */ /* 0x000f62000c2e1900 */
[----:B------:R-:W1:Y:S01]  /*0320*/  S2UR UR5, SR_CgaCtaId ;  /* 0x00000000000579c3 */ /* 0x000e620000008800 */
[----:B---3--:R-:W-:Y:S01]  /*0330*/  IMAD.SHL.U32 R2, R21, 0x40, RZ ;  /* 0x0000004015027824 */ /* 0x008fe200078e00ff */
[----:B------:R-:W-:-:S04]  /*0340*/  UMOV UR4, 0x400 ;  /* 0x0000040000047882 */ /* 0x000fc80000000000 */
[----:B------:R-:W-:-:S04]  /*0350*/  LOP3.LUT R2, R2, 0x3c0, RZ, 0xc0, !PT ;  /* 0x000003c002027812 */ /* 0x000fc800078ec0ff */
[----:B------:R-:W-:Y:S01]  /*0360*/  LOP3.LUT R3, R2, R17, RZ, 0xfc, !PT ;  /* 0x0000001102037212 */ /* 0x000fe200078efcff */
[----:B01----:R-:W-:-:S06]  /*0370*/  UPRMT UR4, UR5, 0x654, UR4 ;  /* 0x0000065405047896 */ /* 0x003fcc0008000004 */
[----:B------:R-:W-:-:S05]  /*0380*/  LEA.HI R2, R2, UR4, RZ, 0x1e ;  /* 0x0000000402027c11 */ /* 0x000fca000f8ff0ff */
[----:B------:R-:W-:Y:S01]  /*0390*/  IMAD R28, R3, 0x4, R2 ;  /* 0x00000004031c7824 */ /* 0x000fe200078e0202 */
[C---:B------:R-:W-:Y:S01]  /*03a0*/  LOP3.LUT R2, R21.reuse, 0x70, RZ, 0xc0, !PT ;  /* 0x0000007015027812 */ /* 0x040fe200078ec0ff */
[----:B------:R-:W-:-:S03]  /*03b0*/  IMAD.SHL.U32 R21, R21, 0x4, RZ ;  /* 0x0000000415157824 */ /* 0x000fc600078e00ff */
[----:B------:R-:W-:Y:S02]  /*03c0*/  IADD3 R3, R2, UR4, RZ ;  /* 0x0000000402037c10 */ /* 0x000fe4000fffe0ff */
[----:B------:R-:W-:-:S05]  /*03d0*/  LOP3.LUT R8, R21, 0x1fc, RZ, 0xc0, !PT ;  /* 0x000001fc15087812 */ /* 0x000fca00078ec0ff */
[----:B------:R-:W-:Y:S01]  /*03e0*/  IMAD R4, R8, 0x4, R3 ;  /* 0x0000000408047824 */ /* 0x000fe200078e0203 */
[----:B------:R-:W-:Y:S02]  /*03f0*/  SHF.R.S32.HI R3, RZ, 0x19, R18 ;  /* 0x00000019ff037819 */ /* 0x000fe40000011412 */
[----:B------:R-:W-:Y:S02]  /*0400*/  LOP3.LUT R16, R16, 0x3c, R21, 0xf8, !PT ;  /* 0x0000003c10107812 */ /* 0x000fe400078ef815 */
[----:B------:R-:W-:-:S04]  /*0410*/  SGXT R3, R3, 0x1 ;  /* 0x000000010303781a */ /* 0x000fc80000000200 */
[----:B------:R-:W-:Y:S02]  /*0420*/  LEA.HI R9, R3, R16, RZ, 0x7 ;  /* 0x0000001003097211 */ /* 0x000fe400078f38ff */
[----:B------:R-:W0:Y:S02]  /*0430*/  LDC.64 R2, c[0x0][0x218] ;  /* 0x00008600ff027b82 */ /* 0x000e240000000a00 */
[----:B------:R-:W-:Y:S02]  /*0440*/  LOP3.LUT R11, R9, 0xffffff80, RZ, 0xc0, !PT ;  /* 0xffffff80090b7812 */ /* 0x000fe400078ec0ff */
[----:B------:R-:W-:Y:S02]  /*0450*/  SHF.R.S32.HI R10, RZ, 0x7, R9 ;  /* 0x00000007ff0a7819 */ /* 0x000fe40000011409 */
[----:B------:R-:W-:Y:S01]  /*0460*/  LOP3.LUT R9, R0, R17, RZ, 0xfc, !PT ;  /* 0x0000001100097212 */ /* 0x000fe200078efcff */
[----:B------:R-:W-:Y:S01]  /*0470*/  IMAD.IADD R11, R16, 0x1, -R11 ;  /* 0x00000001100b7824 */ /* 0x000fe200078e0a0b */
[----:B------:R-:W-:-:S02]  /*0480*/  LOP3.LUT R0, R0, 0x8, R17, 0xfe, !PT ;  /* 0x0000000800007812 */ /* 0x000fc400078efe11 */
[----:B------:R-:W-:Y:S01]  /*0490*/  LOP3.LUT R13, R8, 0x200, RZ, 0xfc, !PT ;  /* 0x00000200080d7812 */ /* 0x000fe200078efcff */
[----:B------:R-:W-:Y:S01]  /*04a0*/  IMAD R12, R10, 0x480, R11 ;  /* 0x000004800a0c7824 */ /* 0x000fe200078e020b */
[C---:B------:R-:W-:Y:S02]  /*04b0*/  ISETP.GE.AND P1, PT, R9.reuse, 0x9, PT ;  /* 0x000000090900780c */ /* 0x040fe40003f26270 */
[----:B------:R-:W-:Y:S01]  /*04c0*/  ISETP.GE.AND P0, PT, R0, 0x9, PT ;  /* 0x000000090000780c */ /* 0x000fe20003f06270 */
[----:B------:R-:W-:Y:S01]  /*04d0*/  IMAD R11, R9, 0x80, R12 ;  /* 0x00000080090b7824 */ /* 0x000fe200078e020c */
[----:B------:R-:W-:-:S04]  /*04e0*/  SHF.R.U32.HI R13, RZ, 0x2, R13 ;  /* 0x00000002ff0d7819 */ /* 0x000fc8000001160d */
[----:B------:R-:W-:Y:S01]  /*04f0*/  LOP3.LUT R13, R13, 0xf0, RZ, 0xc0, !PT ;  /* 0x000000f00d0d7812 */ /* 0x000fe200078ec0ff */
[----:B0-----:R-:W-:-:S03]  /*0500*/  IMAD.WIDE R10, R11, 0x4, R2 ;  /* 0x000000040b0a7825 */ /* 0x001fc600078e0202 */
[----:B------:R-:W-:-:S05]  /*0510*/  IADD3 R13, R13, UR4, RZ ;  /* 0x000000040d0d7c10 */ /* 0x000fca000fffe0ff */
[----:B------:R-:W-:Y:S01]  /*0520*/  IMAD R13, R8, 0x4, R13 ;  /* 0x00000004080d7824 */ /* 0x000fe200078e020d */
[----:B--2---:R-:W-:Y:S04]  /*0530*/  STS [R28], R19 ;  /* 0x000000131c007388 */ /* 0x004fe80000000800 */
[----:B----4-:R-:W-:Y:S04]  /*0540*/  STS [R28+0x20], R20 ;  /* 0x000020141c007388 */ /* 0x010fe80000000800 */
[----:B-----5:R-:W-:Y:S04]  /*0550*/  STS [R28+0x60], R24 ;  /* 0x000060181c007388 */ /* 0x020fe80000000800 */
[----:B------:R-:W-:Y:S04]  /*0560*/  STS [R28+0xa0], R25 ;  /* 0x0000a0191c007388 */ /* 0x000fe80000000800 */
[----:B------:R-:W-:Y:S04]  /*0570*/  STS [R28+0xc0], R27 ;  /* 0x0000c01b1c007388 */ /* 0x000fe80000000800 */
[----:B------:R-:W-:Y:S04]  /*0580*/  STS [R28+0x40], R22 ;  /* 0x000040161c007388 */ /* 0x000fe80000000800 */
[----:B------:R-:W-:Y:S04]  /*0590*/  STS [R28+0x80], R23 ;  /* 0x000080171c007388 */ /* 0x000fe80000000800 */
[----:B------:R-:W-:Y:S01]  /*05a0*/  STS [R28+0xe0], R26 ;  /* 0x0000e01a1c007388 */ /* 0x000fe20000000800 */
[----:B------:R-:W-:Y:S06]  /*05b0*/  BAR.SYNC.DEFER_BLOCKING 0x0 ;  /* 0x0000000000007b1d */ /* 0x000fec0000010000 */
[----:B------:R-:W0:Y:S04]  /*05c0*/  LDS.128 R4, [R4] ;  /* 0x0000000004047984 */ /* 0x000e280000000c00 */
[----:B0-----:R0:W-:Y:S02]  /*05d0*/  @!P1 STG.E.128 desc[UR6][R10.64], R4 ;  /* 0x000000040a009986 */ /* 0x0011e4000c101d06 */
[----:B0-----:R-:W-:Y:S05]  /*05e0*/  @P0 EXIT ;  /* 0x000000000000094d */ /* 0x001fea0003800000 */
[----:B0-----:R-:W0:Y:S01]  /*05f0*/  LDS.128 R8, [R13+0x800] ;  /* 0x000800000d087984 */ /* 0x001e220000000c00 */
[----:B------:R-:W-:-:S04]  /*0600*/  IMAD R5, R0, 0x80, R12 ;  /* 0x0000008000057824 */ /* 0x000fc800078e020c */
[----:B------:R-:W-:-:S05]  /*0610*/  IMAD.WIDE R2, R5, 0x4, R2 ;  /* 0x0000000405027825 */ /* 0x000fca00078e0202 */
[----:B0-----:R-:W-:Y:S01]  /*0620*/  STG.E.128 desc[UR6][R2.64], R8 ;  /* 0x0000000802007986 */ /* 0x001fe2000c101d06 */
[----:B------:R-:W-:Y:S05]  /*0630*/  EXIT ;  /* 0x000000000000794d */ /* 0x000fea0003800000 */
.L_x_0:
[----:B------:R-:W-:-:S00]  /*0640*/  BRA `(.L_x_0) ;  /* 0xfffffffc00fc7947 */ /* 0x000fc0000383ffff */
[----:B------:R-:W-:-:S00]  /*0650*/  NOP ;  /* 0x0000000000007918 */ /* 0x000fc00000000000 */
        /* <DEDUP_REMOVED lines=10> */
.L_x_1:


//--------------------- .nv.shared.triton_poi_fused_4 --------------------------
	.section	.nv.shared.triton_poi_fused_4,"aw",@nobits
	.sectionflags	@""
	.align	16
	.zero		1024


//--------------------- .nv.constant0.triton_poi_fused_4 --------------------------
	.section	.nv.constant0.triton_poi_fused_4,"a",@progbits
	.sectionflags	@""
	.align	4
.nv.constant0.triton_poi_fused_4:
	.zero		552
